//
// Generated by NVIDIA NVVM Compiler
//
// Compiler Build ID: CL-36424714
// Cuda compilation tools, release 13.0, V13.0.88
// Based on NVVM 20.0.0
//

.version 9.0
.target sm_100
.address_size 64

	// .globl	_Z16bitonic_sort_GPUPiiii

.visible .entry _Z16bitonic_sort_GPUPiiii(
	.param .u64 .ptr .align 1 _Z16bitonic_sort_GPUPiiii_param_0,
	.param .u32 _Z16bitonic_sort_GPUPiiii_param_1,
	.param .u32 _Z16bitonic_sort_GPUPiiii_param_2,
	.param .u32 _Z16bitonic_sort_GPUPiiii_param_3
)
{
	.reg .pred 	%p<6>;
	.reg .b32 	%r<12>;
	.reg .b64 	%rd<7>;

	ld.param.u64 	%rd3, [_Z16bitonic_sort_GPUPiiii_param_0];
	ld.param.u32 	%r5, [_Z16bitonic_sort_GPUPiiii_param_1];
	ld.param.u32 	%r6, [_Z16bitonic_sort_GPUPiiii_param_2];
	ld.param.u32 	%r7, [_Z16bitonic_sort_GPUPiiii_param_3];
	mov.u32 	%r8, %ctaid.x;
	mov.u32 	%r9, %ntid.x;
	mov.u32 	%r10, %tid.x;
	mad.lo.s32 	%r1, %r8, %r9, %r10;
	setp.ge.s32 	%p1, %r1, %r7;
	@%p1 bra 	$L__BB0_7;
	xor.b32  	%r2, %r5, %r1;
	setp.le.s32 	%p2, %r2, %r1;
	@%p2 bra 	$L__BB0_7;
	cvta.to.global.u64 	%rd4, %rd3;
	mul.wide.s32 	%rd5, %r1, 4;
	add.s64 	%rd1, %rd4, %rd5;
	ld.global.u32 	%r3, [%rd1];
	mul.wide.s32 	%rd6, %r2, 4;
	add.s64 	%rd2, %rd4, %rd6;
	ld.global.u32 	%r4, [%rd2];
	and.b32  	%r11, %r6, %r1;
	setp.ne.s32 	%p3, %r11, 0;
	@%p3 bra 	$L__BB0_5;
	setp.le.s32 	%p5, %r3, %r4;
	@%p5 bra 	$L__BB0_7;
	st.global.u32 	[%rd1], %r4;
	st.global.u32 	[%rd2], %r3;
	bra.uni 	$L__BB0_7;
$L__BB0_5:
	setp.ge.s32 	%p4, %r3, %r4;
	@%p4 bra 	$L__BB0_7;
	st.global.u32 	[%rd1], %r4;
	st.global.u32 	[%rd2], %r3;
$L__BB0_7:
	ret;

}


// ===== COMPILED SASS (sm_100) =====

	.target	sm_100

	.elftype	@"ET_EXEC"


//--------------------- .note.nv.tkinfo           --------------------------
	.section	.note.nv.tkinfo,"",@"SHT_NOTE"
	.sectionflags	@"SHF_NOTE_NV_TKINFO"
	.tkinfo
        /*0018*/ 	.word	0x00000002
        /*0030*/ 	.string	""
        /*0030*/ 	.string	"ptxas"
        /*0030*/ 	.string	"Cuda compilation tools, release 13.0, V13.0.88"
        /*0030*/ 	.string	"Build cuda_13.0.r13.0/compiler.36424714_0"
        /*0030*/ 	.string	"-arch sm_100 -m 64 "



//--------------------- .note.nv.cuinfo           --------------------------
	.section	.note.nv.cuinfo,"",@"SHT_NOTE"
	.sectionflags	@"SHF_NOTE_NV_CUINFO"
        /*0018*/ 	.short	0x0002
        /*001a*/ 	.short	0x0064
        /*001c*/ 	.short	0x0082
	.zero		2


//--------------------- .nv.info                  --------------------------
	.section	.nv.info,"",@"SHT_CUDA_INFO"
	.align	4


	//----- nvinfo : EIATTR_REGCOUNT
	.align		4
        /*0000*/ 	.byte	0x04, 0x2f
        /*0002*/ 	.short	(.L_1 - .L_0)
	.align		4
.L_0:
        /*0004*/ 	.word	index@(_Z16bitonic_sort_GPUPiiii)
        /*0008*/ 	.word	0x0000000c


	//----- nvinfo : EIATTR_FRAME_SIZE
	.align		4
.L_1:
        /*000c*/ 	.byte	0x04, 0x11
        /*000e*/ 	.short	(.L_3 - .L_2)
	.align		4
.L_2:
        /*0010*/ 	.word	index@(_Z16bitonic_sort_GPUPiiii)
        /*0014*/ 	.word	0x00000000


	//----- nvinfo : EIATTR_MIN_STACK_SIZE
	.align		4
.L_3:
        /*0018*/ 	.byte	0x04, 0x12
        /*001a*/ 	.short	(.L_5 - .L_4)
	.align		4
.L_4:
        /*001c*/ 	.word	index@(_Z16bitonic_sort_GPUPiiii)
        /*0020*/ 	.word	0x00000000
.L_5:


//--------------------- .nv.compat                --------------------------
	.section	.nv.compat,"",@"SHT_CUDA_COMPAT_INFO"
	.align	4
        /*0000*/ 	.byte	0x02, 0x09, 0x00, 0x00, 0x02, 0x02, 0x01, 0x00, 0x02, 0x05, 0x05, 0x00, 0x03, 0x07, 0x01, 0x01
        /*0010*/ 	.byte	0x02, 0x03, 0x00, 0x00, 0x02, 0x06, 0x01, 0x00, 0x04, 0x0b, 0x08, 0x00, 0x09, 0x00, 0x00, 0x00
        /*0020*/ 	.byte	0x00, 0x00, 0x00, 0x00


//--------------------- .nv.info._Z16bitonic_sort_GPUPiiii --------------------------
	.section	.nv.info._Z16bitonic_sort_GPUPiiii,"",@"SHT_CUDA_INFO"
	.sectionflags	@""
	.align	4


	//----- nvinfo : EIATTR_CUDA_API_VERSION
	.align		4
        /*0000*/ 	.byte	0x04, 0x37
        /*0002*/ 	.short	(.L_7 - .L_6)
.L_6:
        /*0004*/ 	.word	0x00000082


	//----- nvinfo : EIATTR_KPARAM_INFO
	.align		4
.L_7:
        /*0008*/ 	.byte	0x04, 0x17
        /*000a*/ 	.short	(.L_9 - .L_8)
.L_8:
        /*000c*/ 	.word	0x00000000
        /*0010*/ 	.short	0x0003
        /*0012*/ 	.short	0x0010
        /*0014*/ 	.byte	0x00, 0xf0, 0x11, 0x00


	//----- nvinfo : EIATTR_KPARAM_INFO
	.align		4
.L_9:
        /*0018*/ 	.byte	0x04, 0x17
        /*001a*/ 	.short	(.L_11 - .L_10)
.L_10:
        /*001c*/ 	.word	0x00000000
        /*0020*/ 	.short	0x0002
        /*0022*/ 	.short	0x000c
        /*0024*/ 	.byte	0x00, 0xf0, 0x11, 0x00


	//----- nvinfo : EIATTR_KPARAM_INFO
	.align		4
.L_11:
        /*0028*/ 	.byte	0x04, 0x17
        /*002a*/ 	.short	(.L_13 - .L_12)
.L_12:
        /*002c*/ 	.word	0x00000000
        /*0030*/ 	.short	0x0001
        /*0032*/ 	.short	0x0008
        /*0034*/ 	.byte	0x00, 0xf0, 0x11, 0x00


	//----- nvinfo : EIATTR_KPARAM_INFO
	.align		4
.L_13:
        /*0038*/ 	.byte	0x04, 0x17
        /*003a*/ 	.short	(.L_15 - .L_14)
.L_14:
        /*003c*/ 	.word	0x00000000
        /*0040*/ 	.short	0x0000
        /*0042*/ 	.short	0x0000
        /*0044*/ 	.byte	0x00, 0xf5, 0x21, 0x00


	//----- nvinfo : EIATTR_SPARSE_MMA_MASK
	.align		4
.L_15:
        /*0048*/ 	.byte	0x03, 0x50
        /*004a*/ 	.short	0x0000


	//----- nvinfo : EIATTR_MAXREG_COUNT
	.align		4
        /*004c*/ 	.byte	0x03, 0x1b
        /*004e*/ 	.short	0x00ff


	//----- nvinfo : EIATTR_MERCURY_ISA_VERSION
	.align		4
        /*0050*/ 	.byte	0x03, 0x5f
        /*0052*/ 	.short	0x0101


	//----- nvinfo : EIATTR_VRC_CTA_INIT_COUNT
	.align		4
        /*0054*/ 	.byte	0x02, 0x4a
	.zero		1
	.zero		1


	//----- nvinfo : EIATTR_EXIT_INSTR_OFFSETS
	.align		4
        /*0058*/ 	.byte	0x04, 0x1c
        /*005a*/ 	.short	(.L_17 - .L_16)


	//   ....[0]....
.L_16:
        /*005c*/ 	.word	0x00000070


	//   ....[1]....
        /*0060*/ 	.word	0x000000b0


	//   ....[2]....
        /*0064*/ 	.word	0x00000160


	//   ....[3]....
        /*0068*/ 	.word	0x00000190


	//   ....[4]....
        /*006c*/ 	.word	0x000001b0


	//   ....[5]....
        /*0070*/ 	.word	0x000001e0


	//----- nvinfo : EIATTR_CRS_STACK_SIZE
	.align		4
.L_17:
        /*0074*/ 	.byte	0x04, 0x1e
        /*0076*/ 	.short	(.L_19 - .L_18)
.L_18:
        /*0078*/ 	.word	0x00000000


	//----- nvinfo : EIATTR_CBANK_PARAM_SIZE
	.align		4
.L_19:
        /*007c*/ 	.byte	0x03, 0x19
        /*007e*/ 	.short	0x0014


	//----- nvinfo : EIATTR_PARAM_CBANK
	.align		4
        /*0080*/ 	.byte	0x04, 0x0a
        /*0082*/ 	.short	(.L_21 - .L_20)
	.align		4
.L_20:
        /*0084*/ 	.word	index@(.nv.constant0._Z16bitonic_sort_GPUPiiii)
        /*0088*/ 	.short	0x0380
        /*008a*/ 	.short	0x0014


	//----- nvinfo : EIATTR_SW_WAR
	.align		4
.L_21:
        /*008c*/ 	.byte	0x04, 0x36
        /*008e*/ 	.short	(.L_23 - .L_22)
.L_22:
        /*0090*/ 	.word	0x00000008
.L_23:


//--------------------- .nv.callgraph             --------------------------
	.section	.nv.callgraph,"",@"SHT_CUDA_CALLGRAPH"
	.align	4
	.sectionentsize	8
	.align		4
        /*0000*/ 	.word	0x00000000
	.align		4
        /*0004*/ 	.word	0xffffffff
	.align		4
        /*0008*/ 	.word	0x00000000
	.align		4
        /*000c*/ 	.word	0xfffffffe
	.align		4
        /*0010*/ 	.word	0x00000000
	.align		4
        /*0014*/ 	.word	0xfffffffd
	.align		4
        /*0018*/ 	.word	0x00000000
	.align		4
        /*001c*/ 	.word	0xfffffffc


//--------------------- .text._Z16bitonic_sort_GPUPiiii --------------------------
	.section	.text._Z16bitonic_sort_GPUPiiii,"ax",@progbits
	.align	128
        .global         _Z16bitonic_sort_GPUPiiii
        .type           _Z16bitonic_sort_GPUPiiii,@function
        .size           _Z16bitonic_sort_GPUPiiii,(.L_x_2 - _Z16bitonic_sort_GPUPiiii)
        .other          _Z16bitonic_sort_GPUPiiii,@"STO_CUDA_ENTRY STV_DEFAULT"
_Z16bitonic_sort_GPUPiiii:
.text._Z16bitonic_sort_GPUPiiii:
[----:B------:R-:W-:Y:S01]  /*0000*/  LDC R1, c[0x0][0x37c] ;  /* 0x0000df00ff017b82 */ /* 0x000fe20000000800 */
[----:B------:R-:W0:Y:S07]  /*0010*/  S2R R0, SR_TID.X ;  /* 0x0000000000007919 */ /* 0x000e2e0000002100 */
[----:B------:R-:W0:Y:S01]  /*0020*/  S2UR UR4, SR_CTAID.X ;  /* 0x00000000000479c3 */ /* 0x000e220000002500 */
[----:B------:R-:W1:Y:S07]  /*0030*/  LDCU UR5, c[0x0][0x390] ;  /* 0x00007200ff0577ac */ /* 0x000e6e0008000800 */
[----:B------:R-:W0:Y:S02]  /*0040*/  LDC R7, c[0x0][0x360] ;  /* 0x0000d800ff077b82 */ /* 0x000e240000000800 */
[----:B0-----:R-:W-:-:S05]  /*0050*/  IMAD R7, R7, UR4, R0 ;  /* 0x0000000407077c24 */ /* 0x001fca000f8e0200 */
[----:B-1----:R-:W-:-:S13]  /*0060*/  ISETP.GE.AND P0, PT, R7, UR5, PT ;  /* 0x0000000507007c0c */ /* 0x002fda000bf06270 */
[----:B------:R-:W-:Y:S05]  /*0070*/  @P0 EXIT ;  /* 0x000000000000094d */ /* 0x000fea0003800000 */
[----:B------:R-:W0:Y:S02]  /*0080*/  LDCU UR4, c[0x0][0x388] ;  /* 0x00007100ff0477ac */ /* 0x000e240008000800 */
[----:B0-----:R-:W-:-:S04]  /*0090*/  LOP3.LUT R0, R7, UR4, RZ, 0x3c, !PT ;  /* 0x0000000407007c12 */ /* 0x001fc8000f8e3cff */
[----:B------:R-:W-:-:S13]  /*00a0*/  ISETP.GT.AND P0, PT, R0, R7, PT ;  /* 0x000000070000720c */ /* 0x000fda0003f04270 */
[----:B------:R-:W-:Y:S05]  /*00b0*/  @!P0 EXIT ;  /* 0x000000000000894d */ /* 0x000fea0003800000 */
[----:B------:R-:W0:Y:S01]  /*00c0*/  LDC.64 R4, c[0x0][0x380] ;  /* 0x0000e000ff047b82 */ /* 0x000e220000000a00 */
[----:B------:R-:W1:Y:S01]  /*00d0*/  LDCU.64 UR4, c[0x0][0x358] ;  /* 0x00006b00ff0477ac */ /* 0x000e620008000a00 */
[----:B------:R-:W2:Y:S01]  /*00e0*/  LDCU UR6, c[0x0][0x38c] ;  /* 0x00007180ff0677ac */ /* 0x000ea20008000800 */
[----:B0-----:R-:W-:-:S04]  /*00f0*/  IMAD.WIDE R2, R7, 0x4, R4 ;  /* 0x0000000407027825 */ /* 0x001fc800078e0204 */
[----:B------:R-:W-:Y:S01]  /*0100*/  IMAD.WIDE R4, R0, 0x4, R4 ;  /* 0x0000000400047825 */ /* 0x000fe200078e0204 */
[----:B-1----:R0:W5:Y:S04]  /*0110*/  LDG.E R9, desc[UR4][R2.64] ;  /* 0x0000000402097981 */ /* 0x002168000c1e1900 */
[----:B------:R0:W5:Y:S01]  /*0120*/  LDG.E R0, desc[UR4][R4.64] ;  /* 0x0000000404007981 */ /* 0x000162000c1e1900 */
[----:B--2---:R-:W-:-:S13]  /*0130*/  LOP3.LUT P0, RZ, R7, UR6, RZ, 0xc0, !PT ;  /* 0x0000000607ff7c12 */ /* 0x004fda000f80c0ff */
[----:B0-----:R-:W-:Y:S05]  /*0140*/  @P0 BRA `(.L_x_0) ;  /* 0x0000000000140947 */ /* 0x001fea0003800000 */
[----:B-----5:R-:W-:-:S13]  /*0150*/  ISETP.GT.AND P0, PT, R9, R0, PT ;  /* 0x000000000900720c */ /* 0x020fda0003f04270 */
[----:B------:R-:W-:Y:S05]  /*0160*/  @!P0 EXIT ;  /* 0x000000000000894d */ /* 0x000fea0003800000 */
[----:B------:R-:W-:Y:S04]  /*0170*/  STG.E desc[UR4][R2.64], R0 ;  /* 0x0000000002007986 */ /* 0x000fe8000c101904 */
[----:B------:R-:W-:Y:S01]  /*0180*/  STG.E desc[UR4][R4.64], R9 ;  /* 0x0000000904007986 */ /* 0x000fe2000c101904 */
[----:B------:R-:W-:Y:S05]  /*0190*/  EXIT ;  /* 0x000000000000794d */ /* 0x000fea0003800000 */
.L_x_0:
[----:B-----5:R-:W-:-:S13]  /*01a0*/  ISETP.GE.AND P0, PT, R9, R0, PT ;  /* 0x000000000900720c */ /* 0x020fda0003f06270 */
[----:B------:R-:W-:Y:S05]  /*01b0*/  @P0 EXIT ;  /* 0x000000000000094d */ /* 0x000fea0003800000 */
[----:B------:R-:W-:Y:S04]  /*01c0*/  STG.E desc[UR4][R2.64], R0 ;  /* 0x0000000002007986 */ /* 0x000fe8000c101904 */
[----:B------:R-:W-:Y:S01]  /*01d0*/  STG.E desc[UR4][R4.64], R9 ;  /* 0x0000000904007986 */ /* 0x000fe2000c101904 */
[----:B------:R-:W-:Y:S05]  /*01e0*/  EXIT ;  /* 0x000000000000794d */ /* 0x000fea0003800000 */
.L_x_1:
[----:B------:R-:W-:-:S00]  /*01f0*/  BRA `(.L_x_1) ;  /* 0xfffffffc00fc7947 */ /* 0x000fc0000383ffff */
[----:B------:R-:W-:-:S00]  /*0200*/  NOP ;  /* 0x0000000000007918 */ /* 0x000fc00000000000 */
[----:B------:R-:W-:-:S00]  /*0210*/  NOP ;  /* 0x0000000000007918 */ /* 0x000fc00000000000 */
[----:B------:R-:W-:-:S00]  /*0220*/  NOP ;  /* 0x0000000000007918 */ /* 0x000fc00000000000 */
[----:B------:R-:W-:-:S00]  /*0230*/  NOP ;  /* 0x0000000000007918 */ /* 0x000fc00000000000 */
[----:B------:R-:W-:-:S00]  /*0240*/  NOP ;  /* 0x0000000000007918 */ /* 0x000fc00000000000 */
[----:B------:R-:W-:-:S00]  /*0250*/  NOP ;  /* 0x0000000000007918 */ /* 0x000fc00000000000 */
[----:B------:R-:W-:-:S00]  /*0260*/  NOP ;  /* 0x0000000000007918 */ /* 0x000fc00000000000 */
[----:B------:R-:W-:-:S00]  /*0270*/  NOP ;  /* 0x0000000000007918 */ /* 0x000fc00000000000 */
.L_x_2:


//--------------------- .nv.shared.reserved.0     --------------------------
	.section	.nv.shared.reserved.0,"aw",@nobits
	.weak		__nv_reservedSMEM_offset_0_alias
	.size		__nv_reservedSMEM_offset_0_alias, 0, 64
	.other		__nv_reservedSMEM_offset_0_alias,@"STO_CUDA_RESERVED_SHARED STV_DEFAULT"
__nv_reservedSMEM_offset_0_alias:
	.zero		0
	.zero		64


//--------------------- .nv.constant0._Z16bitonic_sort_GPUPiiii --------------------------
	.section	.nv.constant0._Z16bitonic_sort_GPUPiiii,"a",@progbits
	.sectionflags	@""
	.align	4
.nv.constant0._Z16bitonic_sort_GPUPiiii:
	.zero		916


//--------------------- SYMBOLS --------------------------

	.type		.nv.reservedSmem.offset0,@object
	.size		.nv.reservedSmem.offset0,0x4
